	.headerflags	@"EF_CUDA_TEXMODE_UNIFIED EF_CUDA_64BIT_ADDRESS EF_CUDA_ACCELERATORS EF_CUDA_SM90 EF_CUDA_VIRTUAL_SM(EF_CUDA_SM90)"
	.elftype	@"ET_EXEC"


//--------------------- .nv.info                  --------------------------
	.section	.nv.info,"",@"SHT_CUDA_INFO"
	.align	4


	//----- nvinfo : EIATTR_REGCOUNT
	.align		4
        /*0000*/ 	.byte	0x04, 0x2f
        /*0002*/ 	.short	(.L_1 - .L_0)
	.align		4
.L_0:
        /*0004*/ 	.word	index@(triton_poi_fused_add_25)
        /*0008*/ 	.word	0x00000020


	//----- nvinfo : EIATTR_MIN_STACK_SIZE
	.align		4
.L_1:
        /*000c*/ 	.byte	0x04, 0x12
        /*000e*/ 	.short	(.L_3 - .L_2)
	.align		4
.L_2:
        /*0010*/ 	.word	index@(triton_poi_fused_add_25)
        /*0014*/ 	.word	0x00000000


	//----- nvinfo : EIATTR_FRAME_SIZE
	.align		4
.L_3:
        /*0018*/ 	.byte	0x04, 0x11
        /*001a*/ 	.short	(.L_5 - .L_4)
	.align		4
.L_4:
        /*001c*/ 	.word	index@(triton_poi_fused_add_25)
        /*0020*/ 	.word	0x00000000


	//----- nvinfo : EIATTR_MIN_STACK_SIZE
	.align		4
.L_5:
        /*0024*/ 	.byte	0x04, 0x12
        /*0026*/ 	.short	(.L_7 - .L_6)
	.align		4
.L_6:
        /*0028*/ 	.word	index@(triton_poi_fused_add_25)
        /*002c*/ 	.word	0x00000000
.L_7:


//--------------------- .nv.info.triton_poi_fused_add_25 --------------------------
	.section	.nv.info.triton_poi_fused_add_25,"",@"SHT_CUDA_INFO"
	.sectionflags	@""
	.align	4


	//----- nvinfo : EIATTR_CUDA_API_VERSION
	.align		4
        /*0000*/ 	.byte	0x04, 0x37
        /*0002*/ 	.short	(.L_9 - .L_8)
.L_8:
        /*0004*/ 	.word	0x0000007c


	//----- nvinfo : EIATTR_KPARAM_INFO
	.align		4
.L_9:
        /*0008*/ 	.byte	0x04, 0x17
        /*000a*/ 	.short	(.L_11 - .L_10)
.L_10:
        /*000c*/ 	.word	0x00000000
        /*0010*/ 	.short	0x0005
        /*0012*/ 	.short	0x0024
        /*0014*/ 	.byte	0x00, 0xf0, 0x11, 0x00


	//----- nvinfo : EIATTR_KPARAM_INFO
	.align		4
.L_11:
        /*0018*/ 	.byte	0x04, 0x17
        /*001a*/ 	.short	(.L_13 - .L_12)
.L_12:
        /*001c*/ 	.word	0x00000000
        /*0020*/ 	.short	0x0004
        /*0022*/ 	.short	0x0020
        /*0024*/ 	.byte	0x00, 0xf0, 0x11, 0x00


	//----- nvinfo : EIATTR_KPARAM_INFO
	.align		4
.L_13:
        /*0028*/ 	.byte	0x04, 0x17
        /*002a*/ 	.short	(.L_15 - .L_14)
.L_14:
        /*002c*/ 	.word	0x00000000
        /*0030*/ 	.short	0x0003
        /*0032*/ 	.short	0x0018
        /*0034*/ 	.byte	0x00, 0xf4, 0x21, 0x00


	//----- nvinfo : EIATTR_KPARAM_INFO
	.align		4
.L_15:
        /*0038*/ 	.byte	0x04, 0x17
        /*003a*/ 	.short	(.L_17 - .L_16)
.L_16:
        /*003c*/ 	.word	0x00000000
        /*0040*/ 	.short	0x0002
        /*0042*/ 	.short	0x0010
        /*0044*/ 	.byte	0x00, 0xf4, 0x21, 0x00


	//----- nvinfo : EIATTR_KPARAM_INFO
	.align		4
.L_17:
        /*0048*/ 	.byte	0x04, 0x17
        /*004a*/ 	.short	(.L_19 - .L_18)
.L_18:
        /*004c*/ 	.word	0x00000000
        /*0050*/ 	.short	0x0001
        /*0052*/ 	.short	0x0008
        /*0054*/ 	.byte	0x00, 0xf4, 0x21, 0x00


	//----- nvinfo : EIATTR_KPARAM_INFO
	.align		4
.L_19:
        /*0058*/ 	.byte	0x04, 0x17
        /*005a*/ 	.short	(.L_21 - .L_20)
.L_20:
        /*005c*/ 	.word	0x00000000
        /*0060*/ 	.short	0x0000
        /*0062*/ 	.short	0x0000
        /*0064*/ 	.byte	0x00, 0xf4, 0x21, 0x00


	//----- nvinfo : EIATTR_SPARSE_MMA_MASK
	.align		4
.L_21:
        /*0068*/ 	.byte	0x03, 0x50
        /*006a*/ 	.short	0x0000


	//----- nvinfo : EIATTR_MAXREG_COUNT
	.align		4
        /*006c*/ 	.byte	0x03, 0x1b
        /*006e*/ 	.short	0x00ff


	//----- nvinfo : EIATTR_EXIT_INSTR_OFFSETS
	.align		4
        /*0070*/ 	.byte	0x04, 0x1c
        /*0072*/ 	.short	(.L_23 - .L_22)


	//   ....[0]....
.L_22:
        /*0074*/ 	.word	0x000006a0


	//   ....[1]....
        /*0078*/ 	.word	0x000006f0


	//----- nvinfo : EIATTR_REQNTID
	.align		4
.L_23:
        /*007c*/ 	.byte	0x04, 0x10
        /*007e*/ 	.short	(.L_25 - .L_24)
.L_24:
        /*0080*/ 	.word	0x00000080
        /*0084*/ 	.word	0x00000001
        /*0088*/ 	.word	0x00000001


	//----- nvinfo : EIATTR_CBANK_PARAM_SIZE
	.align		4
.L_25:
        /*008c*/ 	.byte	0x03, 0x19
        /*008e*/ 	.short	0x0028


	//----- nvinfo : EIATTR_PARAM_CBANK
	.align		4
        /*0090*/ 	.byte	0x04, 0x0a
        /*0092*/ 	.short	(.L_27 - .L_26)
	.align		4
.L_26:
        /*0094*/ 	.word	index@(.nv.constant0.triton_poi_fused_add_25)
        /*0098*/ 	.short	0x0210
        /*009a*/ 	.short	0x0028


	//----- nvinfo : EIATTR_SW_WAR
	.align		4
.L_27:
        /*009c*/ 	.byte	0x04, 0x36
        /*009e*/ 	.short	(.L_29 - .L_28)
.L_28:
        /*00a0*/ 	.word	0x00000008
.L_29:


//--------------------- .nv.callgraph             --------------------------
	.section	.nv.callgraph,"",@"SHT_CUDA_CALLGRAPH"
	.align	4
	.sectionentsize	8
	.align		4
        /*0000*/ 	.word	0x00000000
	.align		4
        /*0004*/ 	.word	0xffffffff
	.align		4
        /*0008*/ 	.word	0x00000000
	.align		4
        /*000c*/ 	.word	0xfffffffe
	.align		4
        /*0010*/ 	.word	0x00000000
	.align		4
        /*0014*/ 	.word	0xfffffffd
	.align		4
        /*0018*/ 	.word	0x00000000
	.align		4
        /*001c*/ 	.word	0xfffffffc


//--------------------- .text.triton_poi_fused_add_25 --------------------------
	.section	.text.triton_poi_fused_add_25,"ax",@progbits
	.sectionflags	@"SHF_BARRIERS=1"
	.align	128
        .global         triton_poi_fused_add_25
        .type           triton_poi_fused_add_25,@function
        .size           triton_poi_fused_add_25,(.L_x_1 - triton_poi_fused_add_25)
        .other          triton_poi_fused_add_25,@"STO_CUDA_ENTRY STV_DEFAULT"
triton_poi_fused_add_25:
.text.triton_poi_fused_add_25:
[----:B------:R-:W0:Y:S02]  /*0000*/  LDC R1, c[0x0][0x28] ;  /* 0x00000a00ff017b82 */ /* 0x000e240000000800 */
[----:B------:R-:W1:Y:S01]  /*0010*/  S2R R2, SR_TID.X ;  /* 0x0000000000027919 */ /* 0x000e620000002100 */
[----:B------:R-:W2:Y:S01]  /*0020*/  LDC.64 R28, c[0x0][0x210] ;  /* 0x00008400ff1c7b82 */ /* 0x000ea20000000a00 */
[----:B------:R-:W-:Y:S01]  /*0030*/  CS2R R4, SRZ ;  /* 0x0000000000047805 */ /* 0x000fe2000001ff00 */
[----:B------:R-:W3:Y:S01]  /*0040*/  S2R R24, SR_CTAID.X ;  /* 0x0000000000187919 */ /* 0x000ee20000002500 */
[----:B------:R-:W4:Y:S05]  /*0050*/  S2R R0, SR_CTAID.Y ;  /* 0x0000000000007919 */ /* 0x000f2a0000002600 */
[----:B------:R-:W5:Y:S01]  /*0060*/  LDC.64 R20, c[0x0][0x218] ;  /* 0x00008600ff147b82 */ /* 0x000f620000000a00 */
[----:B------:R-:W-:Y:S01]  /*0070*/  ULDC.64 UR6, c[0x0][0x208] ;  /* 0x0000820000067ab9 */ /* 0x000fe20000000a00 */
[----:B-1----:R-:W-:Y:S01]  /*0080*/  IMAD.SHL.U32 R27, R2, 0x4, RZ ;  /* 0x00000004021b7824 */ /* 0x002fe200078e00ff */
[----:B------:R-:W-:-:S05]  /*0090*/  SHF.R.U32.HI R25, RZ, 0x3, R2 ;  /* 0x00000003ff197819 */ /* 0x000fca0000011602 */
[----:B------:R-:W1:Y:S01]  /*00a0*/  LDC.64 R2, c[0x0][0x220] ;  /* 0x00008800ff027b82 */ /* 0x000e620000000a00 */
[----:B---3--:R-:W-:Y:S01]  /*00b0*/  IMAD.SHL.U32 R24, R24, 0x20, RZ ;  /* 0x0000002018187824 */ /* 0x008fe200078e00ff */
[----:B------:R-:W-:Y:S01]  /*00c0*/  SGXT.U32 R25, R25, 0x4 ;  /* 0x000000041919781a */ /* 0x000fe20000000000 */
[----:B----4-:R-:W-:-:S03]  /*00d0*/  IMAD.SHL.U32 R0, R0, 0x20, RZ ;  /* 0x0000002000007824 */ /* 0x010fc600078e00ff */
[----:B------:R-:W-:-:S04]  /*00e0*/  LOP3.LUT R17, R24, 0x1c, R27, 0xf8, !PT ;  /* 0x0000001c18117812 */ /* 0x000fc800078ef81b */
[----:B------:R-:W-:Y:S02]  /*00f0*/  ISETP.GE.AND P0, PT, R17, 0x180, PT ;  /* 0x000001801100780c */ /* 0x000fe40003f06270 */
[----:B------:R-:W-:-:S04]  /*0100*/  LOP3.LUT R6, R0, R25, RZ, 0xfc, !PT ;  /* 0x0000001900067212 */ /* 0x000fc800078efcff */
[C---:B------:R-:W-:Y:S01]  /*0110*/  ISETP.LT.AND P1, PT, R6.reuse, 0x40, !P0 ;  /* 0x000000400600780c */ /* 0x040fe20004721270 */
[----:B------:R-:W-:Y:S01]  /*0120*/  IMAD R23, R6, 0x180, R17 ;  /* 0x0000018006177824 */ /* 0x000fe200078e0211 */
[----:B------:R-:W-:Y:S02]  /*0130*/  CS2R R6, SRZ ;  /* 0x0000000000067805 */ /* 0x000fe4000001ff00 */
[----:B------:R-:W-:Y:S02]  /*0140*/  CS2R R8, SRZ ;  /* 0x0000000000087805 */ /* 0x000fe4000001ff00 */
[----:B------:R-:W-:Y:S01]  /*0150*/  CS2R R10, SRZ ;  /* 0x00000000000a7805 */ /* 0x000fe2000001ff00 */
[----:B--2---:R-:W-:Y:S01]  /*0160*/  IMAD.WIDE R18, R23, 0x4, R28 ;  /* 0x0000000417127825 */ /* 0x004fe200078e021c */
[----:B------:R-:W-:Y:S02]  /*0170*/  CS2R R12, SRZ ;  /* 0x00000000000c7805 */ /* 0x000fe4000001ff00 */
[----:B------:R-:W-:Y:S01]  /*0180*/  CS2R R14, SRZ ;  /* 0x00000000000e7805 */ /* 0x000fe2000001ff00 */
[----:B-----5:R-:W-:-:S04]  /*0190*/  IMAD.WIDE R20, R17, 0x4, R20 ;  /* 0x0000000411147825 */ /* 0x020fc800078e0214 */
[----:B-1----:R-:W-:Y:S01]  /*01a0*/  IMAD.WIDE R22, R23, 0x4, R2 ;  /* 0x0000000417167825 */ /* 0x002fe200078e0202 */
[----:B------:R1:W2:Y:S04]  /*01b0*/  @P1 LDG.E.EL.128 R4, desc[UR6][R18.64] ;  /* 0x0000000612041981 */ /* 0x0002a8000c2e1d00 */
[----:B------:R3:W2:Y:S04]  /*01c0*/  @!P0 LDG.E.EL.128 R8, desc[UR6][R20.64] ;  /* 0x0000000614088981 */ /* 0x0006a8000c2e1d00 */
[----:B------:R4:W2:Y:S01]  /*01d0*/  @P1 LDG.E.EL.128 R12, desc[UR6][R22.64] ;  /* 0x00000006160c1981 */ /* 0x0008a2000c2e1d00 */
[----:B------:R-:W-:-:S02]  /*01e0*/  LOP3.LUT R16, R0, 0x10, R25, 0xfe, !PT ;  /* 0x0000001000107812 */ /* 0x000fc400078efe19 */
[----:B-1----:R-:W-:Y:S02]  /*01f0*/  CS2R R18, SRZ ;  /* 0x0000000000127805 */ /* 0x002fe4000001ff00 */
[C---:B------:R-:W-:Y:S01]  /*0200*/  ISETP.LT.AND P0, PT, R16.reuse, 0x40, !P0 ;  /* 0x000000401000780c */ /* 0x040fe20004701270 */
[----:B------:R-:W-:Y:S01]  /*0210*/  IMAD R26, R16, 0x180, R17 ;  /* 0x00000180101a7824 */ /* 0x000fe200078e0211 */
[----:B------:R-:W-:Y:S02]  /*0220*/  CS2R R16, SRZ ;  /* 0x0000000000107805 */ /* 0x000fe4000001ff00 */
[----:B---3--:R-:W-:Y:S02]  /*0230*/  CS2R R20, SRZ ;  /* 0x0000000000147805 */ /* 0x008fe4000001ff00 */
[----:B----4-:R-:W-:Y:S01]  /*0240*/  CS2R R22, SRZ ;  /* 0x0000000000167805 */ /* 0x010fe2000001ff00 */
[----:B------:R-:W-:-:S04]  /*0250*/  IMAD.WIDE R28, R26, 0x4, R28 ;  /* 0x000000041a1c7825 */ /* 0x000fc800078e021c */
[----:B------:R-:W-:Y:S02]  /*0260*/  IMAD.WIDE R2, R26, 0x4, R2 ;  /* 0x000000041a027825 */ /* 0x000fe400078e0202 */
[----:B------:R-:W3:Y:S04]  /*0270*/  @P0 LDG.E.EL.128 R16, desc[UR6][R28.64] ;  /* 0x000000061c100981 */ /* 0x000ee8000c2e1d00 */
[----:B------:R1:W3:Y:S01]  /*0280*/  @P0 LDG.E.EL.128 R20, desc[UR6][R2.64] ;  /* 0x0000000602140981 */ /* 0x0002e2000c2e1d00 */
[----:B------:R-:W4:Y:S01]  /*0290*/  S2UR UR5, SR_CgaCtaId ;  /* 0x00000000000579c3 */ /* 0x000f220000008800 */
[----:B------:R-:W-:Y:S01]  /*02a0*/  UMOV UR4, 0x400 ;  /* 0x0000040000047882 */ /* 0x000fe20000000000 */
[----:B------:R-:W-:Y:S01]  /*02b0*/  LOP3.LUT R0, R0, 0x1c, R27, 0xf8, !PT ;  /* 0x0000001c00007812 */ /* 0x000fe200078ef81b */
[----:B------:R-:W5:Y:S03]  /*02c0*/  S2R R26, SR_TID.X ;  /* 0x00000000001a7919 */ /* 0x000f660000002100 */
[----:B------:R-:W-:Y:S01]  /*02d0*/  ISETP.GE.AND P0, PT, R0, 0x40, PT ;  /* 0x000000400000780c */ /* 0x000fe20003f06270 */
[----:B----4-:R-:W-:Y:S01]  /*02e0*/  UPRMT UR4, UR5, 0x654, UR4 ;  /* 0x0000065405047896 */ /* 0x010fe20008000004 */
[----:B--2---:R-:W-:Y:S01]  /*02f0*/  FFMA R4, R12, R8, R4 ;  /* 0x000000080c047223 */ /* 0x004fe20000000004 */
[----:B-----5:R-:W-:-:S02]  /*0300*/  IMAD.SHL.U32 R12, R26, 0x80, RZ ;  /* 0x000000801a0c7824 */ /* 0x020fc400078e00ff */
[----:B------:R-:W-:Y:S01]  /*0310*/  FFMA R5, R13, R9, R5 ;  /* 0x000000090d057223 */ /* 0x000fe20000000005 */
[----:B------:R-:W-:Y:S01]  /*0320*/  SHF.R.U32.HI R13, RZ, 0x3, R26 ;  /* 0x00000003ff0d7819 */ /* 0x000fe2000001161a */
[----:B------:R-:W-:Y:S01]  /*0330*/  FFMA R6, R14, R10, R6 ;  /* 0x0000000a0e067223 */ /* 0x000fe20000000006 */
[----:B------:R-:W-:Y:S01]  /*0340*/  FFMA R7, R15, R11, R7 ;  /* 0x0000000b0f077223 */ /* 0x000fe20000000007 */
[----:B------:R-:W-:Y:S02]  /*0350*/  LOP3.LUT R12, R12, 0x380, RZ, 0xc0, !PT ;  /* 0x000003800c0c7812 */ /* 0x000fe400078ec0ff */
[----:B------:R-:W-:Y:S02]  /*0360*/  SGXT.U32 R13, R13, 0x4 ;  /* 0x000000040d0d781a */ /* 0x000fe40000000000 */
[C---:B-1----:R-:W-:Y:S02]  /*0370*/  LOP3.LUT R2, R12.reuse, 0x20, RZ, 0xfc, !PT ;  /* 0x000000200c027812 */ /* 0x042fe400078efcff */
[----:B------:R-:W-:-:S02]  /*0380*/  LOP3.LUT R14, R12, R13, RZ, 0xfc, !PT ;  /* 0x0000000d0c0e7212 */ /* 0x000fc400078efcff */
[C---:B------:R-:W-:Y:S02]  /*0390*/  LEA.HI R3, R12.reuse, UR4, RZ, 0x1f ;  /* 0x000000040c037c11 */ /* 0x040fe4000f8ff8ff */
[C---:B------:R-:W-:Y:S02]  /*03a0*/  LOP3.LUT R15, R12.reuse, 0x40, RZ, 0xfc, !PT ;  /* 0x000000400c0f7812 */ /* 0x040fe400078efcff */
[----:B------:R-:W-:Y:S01]  /*03b0*/  LOP3.LUT R12, R12, 0x60, RZ, 0xfc, !PT ;  /* 0x000000600c0c7812 */ /* 0x000fe200078efcff */
[----:B------:R-:W-:Y:S01]  /*03c0*/  IMAD R3, R14, 0x4, R3 ;  /* 0x000000040e037824 */ /* 0x000fe200078e0203 */
[----:B------:R-:W-:Y:S01]  /*03d0*/  LEA.HI R13, R2, UR4, RZ, 0x1f ;  /* 0x00000004020d7c11 */ /* 0x000fe2000f8ff8ff */
[----:B------:R-:W-:Y:S01]  /*03e0*/  IMAD.SHL.U32 R2, R26, 0x2, RZ ;  /* 0x000000021a027824 */ /* 0x000fe200078e00ff */
[----:B------:R-:W-:Y:S01]  /*03f0*/  LEA.HI R15, R15, UR4, RZ, 0x1f ;  /* 0x000000040f0f7c11 */ /* 0x000fe2000f8ff8ff */
[----:B---3--:R-:W-:Y:S01]  /*0400*/  FFMA R16, R20, R8, R16 ;  /* 0x0000000814107223 */ /* 0x008fe20000000010 */
[----:B------:R-:W-:Y:S01]  /*0410*/  LEA.HI R29, R12, UR4, RZ, 0x1f ;  /* 0x000000040c1d7c11 */ /* 0x000fe2000f8ff8ff */
[C---:B------:R-:W-:Y:S01]  /*0420*/  IMAD R12, R14.reuse, 0x4, R13 ;  /* 0x000000040e0c7824 */ /* 0x040fe200078e020d */
[----:B------:R1:W-:Y:S01]  /*0430*/  STS [R3], R4 ;  /* 0x0000000403007388 */ /* 0x0003e20000000800 */
[----:B------:R-:W-:-:S02]  /*0440*/  IMAD R13, R14, 0x4, R15 ;  /* 0x000000040e0d7824 */ /* 0x000fc400078e020f */
[----:B------:R-:W-:Y:S01]  /*0450*/  FFMA R17, R21, R9, R17 ;  /* 0x0000000915117223 */ /* 0x000fe20000000011 */
[----:B------:R-:W-:Y:S01]  /*0460*/  IMAD R14, R14, 0x4, R29 ;  /* 0x000000040e0e7824 */ /* 0x000fe200078e021d */
[----:B------:R-:W-:Y:S01]  /*0470*/  STS [R12+0x80], R5 ;  /* 0x000080050c007388 */ /* 0x000fe20000000800 */
[----:B------:R-:W-:Y:S01]  /*0480*/  FFMA R18, R22, R10, R18 ;  /* 0x0000000a16127223 */ /* 0x000fe20000000012 */
[----:B------:R-:W-:Y:S01]  /*0490*/  FFMA R19, R23, R11, R19 ;  /* 0x0000000b17137223 */ /* 0x000fe20000000013 */
[----:B------:R-:W-:Y:S01]  /*04a0*/  IMAD.SHL.U32 R26, R26, 0x4, RZ ;  /* 0x000000041a1a7824 */ /* 0x000fe200078e00ff */
[----:B------:R-:W-:Y:S01]  /*04b0*/  STS [R13+0x100], R6 ;  /* 0x000100060d007388 */ /* 0x000fe20000000800 */
[----:B------:R-:W-:Y:S01]  /*04c0*/  LOP3.LUT R15, R2, 0xf0, RZ, 0xc0, !PT ;  /* 0x000000f0020f7812 */ /* 0x000fe200078ec0ff */
[----:B------:R-:W2:Y:S01]  /*04d0*/  LDC.64 R8, c[0x0][0x228] ;  /* 0x00008a00ff087b82 */ /* 0x000ea20000000a00 */
[----:B------:R-:W-:Y:S01]  /*04e0*/  SHF.R.S32.HI R11, RZ, 0x1f, R0 ;  /* 0x0000001fff0b7819 */ /* 0x000fe20000011400 */
[----:B------:R-:W-:Y:S01]  /*04f0*/  STS [R14+0x180], R7 ;  /* 0x000180070e007388 */ /* 0x000fe20000000800 */
[----:B------:R-:W-:Y:S01]  /*0500*/  LOP3.LUT R2, R26, 0x1fc, RZ, 0xc0, !PT ;  /* 0x000001fc1a027812 */ /* 0x000fe200078ec0ff */
[----:B------:R-:W-:Y:S01]  /*0510*/  VIADD R15, R15, UR4 ;  /* 0x000000040f0f7c36 */ /* 0x000fe20008000000 */
[----:B------:R-:W-:Y:S01]  /*0520*/  LEA.HI R11, R11, R0, RZ, 0x4 ;  /* 0x000000000b0b7211 */ /* 0x000fe200078f20ff */
[----:B------:R3:W-:Y:S02]  /*0530*/  STS [R3+0x40], R16 ;  /* 0x0000401003007388 */ /* 0x0007e40000000800 */
[----:B-1----:R-:W-:-:S02]  /*0540*/  IMAD R4, R2, 0x4, R15 ;  /* 0x0000000402047824 */ /* 0x002fc400078e020f */
[----:B------:R1:W-:Y:S04]  /*0550*/  STS [R12+0xc0], R17 ;  /* 0x0000c0110c007388 */ /* 0x0003e80000000800 */
[----:B------:R4:W-:Y:S01]  /*0560*/  STS [R13+0x140], R18 ;  /* 0x000140120d007388 */ /* 0x0009e20000000800 */
[----:B---3--:R-:W-:-:S03]  /*0570*/  LOP3.LUT R3, R11, 0xfffffff0, RZ, 0xc0, !PT ;  /* 0xfffffff00b037812 */ /* 0x008fc600078ec0ff */
[----:B------:R-:W-:Y:S01]  /*0580*/  STS [R14+0x1c0], R19 ;  /* 0x0001c0130e007388 */ /* 0x000fe20000000800 */
[----:B------:R-:W-:Y:S01]  /*0590*/  SHF.R.S32.HI R11, RZ, 0x4, R11 ;  /* 0x00000004ff0b7819 */ /* 0x000fe2000001140b */
[----:B------:R-:W-:Y:S01]  /*05a0*/  IMAD.IADD R10, R0, 0x1, -R3 ;  /* 0x00000001000a7824 */ /* 0x000fe200078e0a03 */
[----:B------:R-:W-:Y:S01]  /*05b0*/  BAR.SYNC.DEFER_BLOCKING 0x0 ;  /* 0x0000000000007b1d */ /* 0x000fe20000010000 */
[----:B------:R-:W-:Y:S02]  /*05c0*/  LOP3.LUT R0, R24, R25, RZ, 0xfc, !PT ;  /* 0x0000001918007212 */ /* 0x000fe400078efcff */
[----:B------:R-:W-:Y:S01]  /*05d0*/  LOP3.LUT R24, R24, 0x10, R25, 0xfe, !PT ;  /* 0x0000001018187812 */ /* 0x000fe200078efe19 */
[----:B------:R-:W-:Y:S01]  /*05e0*/  IMAD R3, R11, 0x1800, R10 ;  /* 0x000018000b037824 */ /* 0x000fe200078e020a */
[----:B-1----:R-:W-:Y:S02]  /*05f0*/  LOP3.LUT R12, R2, 0x200, RZ, 0xfc, !PT ;  /* 0x00000200020c7812 */ /* 0x002fe400078efcff */
[C---:B------:R-:W-:Y:S01]  /*0600*/  ISETP.LT.AND P1, PT, R0.reuse, 0x180, !P0 ;  /* 0x000001800000780c */ /* 0x040fe20004721270 */
[----:B------:R-:W-:Y:S01]  /*0610*/  IMAD R11, R0, 0x10, R3 ;  /* 0x00000010000b7824 */ /* 0x000fe200078e0203 */
[----:B------:R-:W-:-:S02]  /*0620*/  ISETP.LT.AND P0, PT, R24, 0x180, !P0 ;  /* 0x000001801800780c */ /* 0x000fc40004701270 */
[----:B------:R-:W-:Y:S01]  /*0630*/  SHF.R.U32.HI R12, RZ, 0x1, R12 ;  /* 0x00000001ff0c7819 */ /* 0x000fe2000001160c */
[----:B--2---:R-:W-:-:S03]  /*0640*/  IMAD.WIDE R10, R11, 0x4, R8 ;  /* 0x000000040b0a7825 */ /* 0x004fc600078e0208 */
[----:B------:R-:W-:-:S05]  /*0650*/  LOP3.LUT R12, R12, 0x1f0, RZ, 0xc0, !PT ;  /* 0x000001f00c0c7812 */ /* 0x000fca00078ec0ff */
[----:B----4-:R-:W-:Y:S01]  /*0660*/  VIADD R13, R12, UR4 ;  /* 0x000000040c0d7c36 */ /* 0x010fe20008000000 */
[----:B------:R-:W1:Y:S03]  /*0670*/  LDS.128 R4, [R4] ;  /* 0x0000000004047984 */ /* 0x000e660000000c00 */
[----:B------:R-:W-:Y:S01]  /*0680*/  IMAD R13, R2, 0x4, R13 ;  /* 0x00000004020d7824 */ /* 0x000fe200078e020d */
[----:B-1----:R1:W-:Y:S01]  /*0690*/  @P1 STG.E.128 desc[UR6][R10.64], R4 ;  /* 0x000000040a001986 */ /* 0x0023e2000c101d06 */
[----:B------:R-:W-:Y:S05]  /*06a0*/  @!P0 EXIT ;  /* 0x000000000000894d */ /* 0x000fea0003800000 */
[----:B------:R-:W0:Y:S01]  /*06b0*/  LDS.128 R12, [R13+0x800] ;  /* 0x000800000d0c7984 */ /* 0x000e220000000c00 */
[----:B------:R-:W-:-:S04]  /*06c0*/  IMAD R3, R24, 0x10, R3 ;  /* 0x0000001018037824 */ /* 0x000fc800078e0203 */
[----:B------:R-:W-:-:S05]  /*06d0*/  IMAD.WIDE R8, R3, 0x4, R8 ;  /* 0x0000000403087825 */ /* 0x000fca00078e0208 */
[----:B0-----:R-:W-:Y:S01]  /*06e0*/  STG.E.128 desc[UR6][R8.64], R12 ;  /* 0x0000000c08007986 */ /* 0x001fe2000c101d06 */
[----:B------:R-:W-:Y:S05]  /*06f0*/  EXIT ;  /* 0x000000000000794d */ /* 0x000fea0003800000 */
.L_x_0:
[----:B------:R-:W-:-:S00]  /*0700*/  BRA `(.L_x_0) ;  /* 0xfffffffc00fc7947 */ /* 0x000fc0000383ffff */
[----:B------:R-:W-:-:S00]  /*0710*/  NOP ;  /* 0x0000000000007918 */ /* 0x000fc00000000000 */
        /* <DEDUP_REMOVED lines=14> */
.L_x_1:


//--------------------- .nv.shared.triton_poi_fused_add_25 --------------------------
	.section	.nv.shared.triton_poi_fused_add_25,"aw",@nobits
	.sectionflags	@""
	.align	16
	.zero		1024


//--------------------- .nv.constant0.triton_poi_fused_add_25 --------------------------
	.section	.nv.constant0.triton_poi_fused_add_25,"a",@progbits
	.sectionflags	@""
	.align	4
.nv.constant0.triton_poi_fused_add_25:
	.zero		568
